	.headerflags	@"EF_CUDA_TEXMODE_UNIFIED EF_CUDA_64BIT_ADDRESS EF_CUDA_ACCELERATORS EF_CUDA_SM90 EF_CUDA_VIRTUAL_SM(EF_CUDA_SM90)"
	.elftype	@"ET_EXEC"


//--------------------- .nv.info                  --------------------------
	.section	.nv.info,"",@"SHT_CUDA_INFO"
	.align	4


	//----- nvinfo : EIATTR_REGCOUNT
	.align		4
        /*0000*/ 	.byte	0x04, 0x2f
        /*0002*/ 	.short	(.L_3 - .L_2)
	.align		4
.L_2:
        /*0004*/ 	.word	index@(triton_poi_fused__native_batch_norm_legit_no_training_add_12)
        /*0008*/ 	.word	0x0000001c


	//----- nvinfo : EIATTR_MIN_STACK_SIZE
	.align		4
.L_3:
        /*000c*/ 	.byte	0x04, 0x12
        /*000e*/ 	.short	(.L_5 - .L_4)
	.align		4
.L_4:
        /*0010*/ 	.word	index@(triton_poi_fused__native_batch_norm_legit_no_training_add_12)
        /*0014*/ 	.word	0x00000000


	//----- nvinfo : EIATTR_FRAME_SIZE
	.align		4
.L_5:
        /*0018*/ 	.byte	0x04, 0x11
        /*001a*/ 	.short	(.L_7 - .L_6)
	.align		4
.L_6:
        /*001c*/ 	.word	index@(triton_poi_fused__native_batch_norm_legit_no_training_add_12)
        /*0020*/ 	.word	0x00000000


	//----- nvinfo : EIATTR_MIN_STACK_SIZE
	.align		4
.L_7:
        /*0024*/ 	.byte	0x04, 0x12
        /*0026*/ 	.short	(.L_9 - .L_8)
	.align		4
.L_8:
        /*0028*/ 	.word	index@(triton_poi_fused__native_batch_norm_legit_no_training_add_12)
        /*002c*/ 	.word	0x00000000
.L_9:


//--------------------- .nv.info.triton_poi_fused__native_batch_norm_legit_no_training_add_12 --------------------------
	.section	.nv.info.triton_poi_fused__native_batch_norm_legit_no_training_add_12,"",@"SHT_CUDA_INFO"
	.sectionflags	@""
	.align	4


	//----- nvinfo : EIATTR_CUDA_API_VERSION
	.align		4
        /*0000*/ 	.byte	0x04, 0x37
        /*0002*/ 	.short	(.L_11 - .L_10)
.L_10:
        /*0004*/ 	.word	0x0000007c


	//----- nvinfo : EIATTR_KPARAM_INFO
	.align		4
.L_11:
        /*0008*/ 	.byte	0x04, 0x17
        /*000a*/ 	.short	(.L_13 - .L_12)
.L_12:
        /*000c*/ 	.word	0x00000000
        /*0010*/ 	.short	0x000a
        /*0012*/ 	.short	0x0050
        /*0014*/ 	.byte	0x00, 0xf0, 0x11, 0x00


	//----- nvinfo : EIATTR_KPARAM_INFO
	.align		4
.L_13:
        /*0018*/ 	.byte	0x04, 0x17
        /*001a*/ 	.short	(.L_15 - .L_14)
.L_14:
        /*001c*/ 	.word	0x00000000
        /*0020*/ 	.short	0x0009
        /*0022*/ 	.short	0x0048
        /*0024*/ 	.byte	0x00, 0xf4, 0x21, 0x00


	//----- nvinfo : EIATTR_KPARAM_INFO
	.align		4
.L_15:
        /*0028*/ 	.byte	0x04, 0x17
        /*002a*/ 	.short	(.L_17 - .L_16)
.L_16:
        /*002c*/ 	.word	0x00000000
        /*0030*/ 	.short	0x0008
        /*0032*/ 	.short	0x0040
        /*0034*/ 	.byte	0x00, 0xf4, 0x21, 0x00


	//----- nvinfo : EIATTR_KPARAM_INFO
	.align		4
.L_17:
        /*0038*/ 	.byte	0x04, 0x17
        /*003a*/ 	.short	(.L_19 - .L_18)
.L_18:
        /*003c*/ 	.word	0x00000000
        /*0040*/ 	.short	0x0007
        /*0042*/ 	.short	0x0038
        /*0044*/ 	.byte	0x00, 0xf4, 0x21, 0x00


	//----- nvinfo : EIATTR_KPARAM_INFO
	.align		4
.L_19:
        /*0048*/ 	.byte	0x04, 0x17
        /*004a*/ 	.short	(.L_21 - .L_20)
.L_20:
        /*004c*/ 	.word	0x00000000
        /*0050*/ 	.short	0x0006
        /*0052*/ 	.short	0x0030
        /*0054*/ 	.byte	0x00, 0xf4, 0x21, 0x00


	//----- nvinfo : EIATTR_KPARAM_INFO
	.align		4
.L_21:
        /*0058*/ 	.byte	0x04, 0x17
        /*005a*/ 	.short	(.L_23 - .L_22)
.L_22:
        /*005c*/ 	.word	0x00000000
        /*0060*/ 	.short	0x0005
        /*0062*/ 	.short	0x0028
        /*0064*/ 	.byte	0x00, 0xf4, 0x21, 0x00


	//----- nvinfo : EIATTR_KPARAM_INFO
	.align		4
.L_23:
        /*0068*/ 	.byte	0x04, 0x17
        /*006a*/ 	.short	(.L_25 - .L_24)
.L_24:
        /*006c*/ 	.word	0x00000000
        /*0070*/ 	.short	0x0004
        /*0072*/ 	.short	0x0020
        /*0074*/ 	.byte	0x00, 0xf4, 0x21, 0x00


	//----- nvinfo : EIATTR_KPARAM_INFO
	.align		4
.L_25:
        /*0078*/ 	.byte	0x04, 0x17
        /*007a*/ 	.short	(.L_27 - .L_26)
.L_26:
        /*007c*/ 	.word	0x00000000
        /*0080*/ 	.short	0x0003
        /*0082*/ 	.short	0x0018
        /*0084*/ 	.byte	0x00, 0xf4, 0x21, 0x00


	//----- nvinfo : EIATTR_KPARAM_INFO
	.align		4
.L_27:
        /*0088*/ 	.byte	0x04, 0x17
        /*008a*/ 	.short	(.L_29 - .L_28)
.L_28:
        /*008c*/ 	.word	0x00000000
        /*0090*/ 	.short	0x0002
        /*0092*/ 	.short	0x0010
        /*0094*/ 	.byte	0x00, 0xf4, 0x21, 0x00


	//----- nvinfo : EIATTR_KPARAM_INFO
	.align		4
.L_29:
        /*0098*/ 	.byte	0x04, 0x17
        /*009a*/ 	.short	(.L_31 - .L_30)
.L_30:
        /*009c*/ 	.word	0x00000000
        /*00a0*/ 	.short	0x0001
        /*00a2*/ 	.short	0x0008
        /*00a4*/ 	.byte	0x00, 0xf4, 0x21, 0x00


	//----- nvinfo : EIATTR_KPARAM_INFO
	.align		4
.L_31:
        /*00a8*/ 	.byte	0x04, 0x17
        /*00aa*/ 	.short	(.L_33 - .L_32)
.L_32:
        /*00ac*/ 	.word	0x00000000
        /*00b0*/ 	.short	0x0000
        /*00b2*/ 	.short	0x0000
        /*00b4*/ 	.byte	0x00, 0xf4, 0x21, 0x00


	//----- nvinfo : EIATTR_SPARSE_MMA_MASK
	.align		4
.L_33:
        /*00b8*/ 	.byte	0x03, 0x50
        /*00ba*/ 	.short	0x0000


	//----- nvinfo : EIATTR_MAXREG_COUNT
	.align		4
        /*00bc*/ 	.byte	0x03, 0x1b
        /*00be*/ 	.short	0x00ff


	//----- nvinfo : EIATTR_EXIT_INSTR_OFFSETS
	.align		4
        /*00c0*/ 	.byte	0x04, 0x1c
        /*00c2*/ 	.short	(.L_35 - .L_34)


	//   ....[0]....
.L_34:
        /*00c4*/ 	.word	0x000004f0


	//----- nvinfo : EIATTR_REQNTID
	.align		4
.L_35:
        /*00c8*/ 	.byte	0x04, 0x10
        /*00ca*/ 	.short	(.L_37 - .L_36)
.L_36:
        /*00cc*/ 	.word	0x00000100
        /*00d0*/ 	.word	0x00000001
        /*00d4*/ 	.word	0x00000001


	//----- nvinfo : EIATTR_CBANK_PARAM_SIZE
	.align		4
.L_37:
        /*00d8*/ 	.byte	0x03, 0x19
        /*00da*/ 	.short	0x0054


	//----- nvinfo : EIATTR_PARAM_CBANK
	.align		4
        /*00dc*/ 	.byte	0x04, 0x0a
        /*00de*/ 	.short	(.L_39 - .L_38)
	.align		4
.L_38:
        /*00e0*/ 	.word	index@(.nv.constant0.triton_poi_fused__native_batch_norm_legit_no_training_add_12)
        /*00e4*/ 	.short	0x0210
        /*00e6*/ 	.short	0x0054


	//----- nvinfo : EIATTR_SW_WAR
	.align		4
.L_39:
        /*00e8*/ 	.byte	0x04, 0x36
        /*00ea*/ 	.short	(.L_41 - .L_40)
.L_40:
        /*00ec*/ 	.word	0x00000008
.L_41:


//--------------------- .nv.callgraph             --------------------------
	.section	.nv.callgraph,"",@"SHT_CUDA_CALLGRAPH"
	.align	4
	.sectionentsize	8
	.align		4
        /*0000*/ 	.word	0x00000000
	.align		4
        /*0004*/ 	.word	0xffffffff
	.align		4
        /*0008*/ 	.word	0x00000000
	.align		4
        /*000c*/ 	.word	0xfffffffe
	.align		4
        /*0010*/ 	.word	0x00000000
	.align		4
        /*0014*/ 	.word	0xfffffffd
	.align		4
        /*0018*/ 	.word	0x00000000
	.align		4
        /*001c*/ 	.word	0xfffffffc


//--------------------- .nv.constant4             --------------------------
	.section	.nv.constant4,"a",@progbits
	.align	8
	.align		8
.nv.constant4:
        /*0000*/ 	.dword	_$_str
	.align		8
        /*0008*/ 	.dword	_$_str_$_2


//--------------------- .text.triton_poi_fused__native_batch_norm_legit_no_training_add_12 --------------------------
	.section	.text.triton_poi_fused__native_batch_norm_legit_no_training_add_12,"ax",@progbits
	.align	128
        .global         triton_poi_fused__native_batch_norm_legit_no_training_add_12
        .type           triton_poi_fused__native_batch_norm_legit_no_training_add_12,@function
        .size           triton_poi_fused__native_batch_norm_legit_no_training_add_12,(.L_x_1 - triton_poi_fused__native_batch_norm_legit_no_training_add_12)
        .other          triton_poi_fused__native_batch_norm_legit_no_training_add_12,@"STO_CUDA_ENTRY STV_DEFAULT"
triton_poi_fused__native_batch_norm_legit_no_training_add_12:
.text.triton_poi_fused__native_batch_norm_legit_no_training_add_12:
[----:B------:R-:W-:Y:S01]  /*0000*/  LDC R1, c[0x0][0x28] ;  /* 0x00000a00ff017b82 */ /* 0x000fe20000000800 */
[----:B------:R-:W1:Y:S07]  /*0010*/  S2R R0, SR_TID.X ;  /* 0x0000000000007919 */ /* 0x000e6e0000002100 */
[----:B------:R-:W2:Y:S01]  /*0020*/  LDC.64 R4, c[0x0][0x220] ;  /* 0x00008800ff047b82 */ /* 0x000ea20000000a00 */
[----:B------:R-:W-:Y:S01]  /*0030*/  ULDC.64 UR4, c[0x0][0x208] ;  /* 0x0000820000047ab9 */ /* 0x000fe20000000a00 */
[----:B------:R-:W3:Y:S06]  /*0040*/  S2R R3, SR_CTAID.X ;  /* 0x0000000000037919 */ /* 0x000eec0000002500 */
[----:B------:R-:W4:Y:S08]  /*0050*/  LDC.64 R20, c[0x0][0x248] ;  /* 0x00009200ff147b82 */ /* 0x000f300000000a00 */
[----:B------:R-:W5:Y:S08]  /*0060*/  LDC.64 R18, c[0x0][0x218] ;  /* 0x00008600ff127b82 */ /* 0x000f700000000a00 */
[----:B------:R-:W2:Y:S01]  /*0070*/  LDC.64 R16, c[0x0][0x228] ;  /* 0x00008a00ff107b82 */ /* 0x000ea20000000a00 */
[----:B-1----:R-:W-:-:S07]  /*0080*/  SHF.L.U32 R0, R0, 0x1, RZ ;  /* 0x0000000100007819 */ /* 0x002fce00000006ff */
[----:B------:R-:W1:Y:S01]  /*0090*/  LDC.64 R14, c[0x0][0x230] ;  /* 0x00008c00ff0e7b82 */ /* 0x000e620000000a00 */
[----:B------:R-:W-:-:S04]  /*00a0*/  LOP3.LUT R0, R0, 0x1fe, RZ, 0xc0, !PT ;  /* 0x000001fe00007812 */ /* 0x000fc800078ec0ff */
[----:B---3--:R-:W-:-:S03]  /*00b0*/  LEA R0, R3, R0, 0x9 ;  /* 0x0000000003007211 */ /* 0x008fc600078e48ff */
[----:B------:R-:W3:Y:S02]  /*00c0*/  LDC.64 R10, c[0x0][0x238] ;  /* 0x00008e00ff0a7b82 */ /* 0x000ee40000000a00 */
[----:B------:R-:W-:-:S06]  /*00d0*/  IMAD.HI R2, R0, 0x38e38e39, RZ ;  /* 0x38e38e3900027827 */ /* 0x000fcc00078e02ff */
[----:B------:R-:W1:Y:S01]  /*00e0*/  LDC.64 R6, c[0x0][0x240] ;  /* 0x00009000ff067b82 */ /* 0x000e620000000a00 */
[----:B------:R-:W-:-:S04]  /*00f0*/  SHF.R.U32.HI R3, RZ, 0x1f, R2 ;  /* 0x0000001fff037819 */ /* 0x000fc80000011602 */
[----:B------:R-:W-:-:S04]  /*0100*/  LEA.HI.SX32 R3, R2, R3, 0x19 ;  /* 0x0000000302037211 */ /* 0x000fc800078fcaff */
[----:B------:R-:W-:-:S04]  /*0110*/  SHF.R.S32.HI R2, RZ, 0x1f, R3 ;  /* 0x0000001fff027819 */ /* 0x000fc80000011403 */
[----:B------:R-:W-:-:S04]  /*0120*/  LEA.HI R2, R2, R3, RZ, 0x9 ;  /* 0x0000000302027211 */ /* 0x000fc800078f48ff */
[----:B------:R-:W-:-:S04]  /*0130*/  LOP3.LUT R2, R2, 0xfffffe00, RZ, 0xc0, !PT ;  /* 0xfffffe0002027812 */ /* 0x000fc800078ec0ff */
[----:B------:R-:W-:Y:S02]  /*0140*/  IADD3 R9, R3, -R2, RZ ;  /* 0x8000000203097210 */ /* 0x000fe40007ffe0ff */
[----:B------:R-:W1:Y:S03]  /*0150*/  LDC.64 R2, c[0x0][0x210] ;  /* 0x00008400ff027b82 */ /* 0x000e660000000a00 */
[----:B--2---:R-:W-:-:S05]  /*0160*/  IMAD.WIDE R4, R9, 0x4, R4 ;  /* 0x0000000409047825 */ /* 0x004fca00078e0204 */
[----:B------:R2:W3:Y:S01]  /*0170*/  LDG.E.EL R8, desc[UR4][R4.64] ;  /* 0x0000000404087981 */ /* 0x0004e2000c2e1900 */
[----:B----4-:R-:W-:-:S05]  /*0180*/  IMAD.WIDE R20, R9, 0x4, R20 ;  /* 0x0000000409147825 */ /* 0x010fca00078e0214 */
[----:B------:R4:W3:Y:S01]  /*0190*/  LDG.E.EL R12, desc[UR4][R20.64] ;  /* 0x00000004140c7981 */ /* 0x0008e2000c2e1900 */
[----:B-----5:R-:W-:Y:S01]  /*01a0*/  IMAD.WIDE R18, R9, 0x4, R18 ;  /* 0x0000000409127825 */ /* 0x020fe200078e0212 */
[----:B--2---:R-:W2:Y:S04]  /*01b0*/  LDC.64 R4, c[0x0][0x250] ;  /* 0x00009400ff047b82 */ /* 0x004ea80000000a00 */
[----:B------:R5:W3:Y:S01]  /*01c0*/  LDG.E.EL R13, desc[UR4][R18.64] ;  /* 0x00000004120d7981 */ /* 0x000ae2000c2e1900 */
[----:B01----:R-:W-:-:S06]  /*01d0*/  IMAD.WIDE R2, R0, 0x4, R2 ;  /* 0x0000000400027825 */ /* 0x003fcc00078e0202 */
[----:B------:R-:W3:Y:S01]  /*01e0*/  LDG.E.64 R2, desc[UR4][R2.64] ;  /* 0x0000000402027981 */ /* 0x000ee2000c1e1b00 */
[----:B------:R-:W-:-:S04]  /*01f0*/  IMAD.WIDE R16, R9, 0x4, R16 ;  /* 0x0000000409107825 */ /* 0x000fc800078e0210 */
[C---:B----4-:R-:W-:Y:S02]  /*0200*/  IMAD.WIDE R20, R9.reuse, 0x4, R14 ;  /* 0x0000000409147825 */ /* 0x050fe400078e020e */
[----:B------:R0:W4:Y:S02]  /*0210*/  LDG.E.EL R14, desc[UR4][R16.64] ;  /* 0x00000004100e7981 */ /* 0x000124000c2e1900 */
[----:B---3--:R-:W-:Y:S02]  /*0220*/  IMAD.WIDE R22, R0, 0x4, R10 ;  /* 0x0000000400167825 */ /* 0x008fe400078e020a */
[----:B------:R-:W4:Y:S02]  /*0230*/  LDG.E.EL R11, desc[UR4][R20.64] ;  /* 0x00000004140b7981 */ /* 0x000f24000c2e1900 */
[C---:B------:R-:W-:Y:S02]  /*0240*/  IMAD.WIDE R24, R9.reuse, 0x4, R6 ;  /* 0x0000000409187825 */ /* 0x040fe400078e0206 */
[----:B------:R-:W3:Y:S04]  /*0250*/  LDG.E.64 R6, desc[UR4][R22.64] ;  /* 0x0000000416067981 */ /* 0x000ee8000c1e1b00 */
[----:B------:R-:W3:Y:S01]  /*0260*/  LDG.E.EL R10, desc[UR4][R24.64] ;  /* 0x00000004180a7981 */ /* 0x000ee2000c2e1900 */
[----:B--2---:R-:W-:-:S05]  /*0270*/  IMAD.WIDE R4, R9, 0x4, R4 ;  /* 0x0000000409047825 */ /* 0x004fca00078e0204 */
[----:B------:R1:W2:Y:S01]  /*0280*/  LDG.E.EL R9, desc[UR4][R4.64] ;  /* 0x0000000404097981 */ /* 0x0002a2000c2e1900 */
[----:B-----5:R-:W-:Y:S01]  /*0290*/  HFMA2.MMA R18, -RZ, RZ, 1.625, 0 ;  /* 0x3e800000ff127435 */ /* 0x020fe200000001ff */
[----:B------:R-:W-:-:S04]  /*02a0*/  FADD R8, R8, 9.9999997473787516356e-06 ;  /* 0x3727c5ac08087421 */ /* 0x000fc80000000000 */
[----:B------:R-:W5:Y:S01]  /*02b0*/  MUFU.SQRT R15, R8 ;  /* 0x00000008000f7308 */ /* 0x000f620000002000 */
[----:B------:R-:W-:-:S07]  /*02c0*/  FADD R12, R12, 9.9999997473787516356e-06 ;  /* 0x3727c5ac0c0c7421 */ /* 0x000fce0000000000 */
[----:B0-----:R-:W0:Y:S01]  /*02d0*/  MUFU.SQRT R16, R12 ;  /* 0x0000000c00107308 */ /* 0x001e220000002000 */
[C---:B-----5:R-:W-:Y:S02]  /*02e0*/  FSETP.GT.AND P0, PT, R15.reuse, 8.50705917302346158658e+37, PT ;  /* 0x7e8000000f00780b */ /* 0x060fe40003f04000 */
[----:B------:R-:W-:Y:S02]  /*02f0*/  FSETP.GEU.AND P2, PT, R15, 1.175494350822287508e-38, PT ;  /* 0x008000000f00780b */ /* 0x000fe40003f4e000 */
[----:B0-----:R-:W-:-:S09]  /*0300*/  FSETP.GT.AND P1, PT, R16, 8.50705917302346158658e+37, PT ;  /* 0x7e8000001000780b */ /* 0x001fd20003f24000 */
[----:B------:R-:W-:Y:S01]  /*0310*/  @P0 FMUL R15, R15, 0.25 ;  /* 0x3e8000000f0f0820 */ /* 0x000fe20000400000 */
[----:B------:R-:W-:-:S03]  /*0320*/  FSETP.GEU.AND P3, PT, R16, 1.175494350822287508e-38, PT ;  /* 0x008000001000780b */ /* 0x000fc60003f6e000 */
[----:B------:R-:W-:Y:S01]  /*0330*/  @!P2 FMUL R15, R15, 16777216 ;  /* 0x4b8000000f0fa820 */ /* 0x000fe20000400000 */
[----:B-1----:R-:W-:-:S05]  /*0340*/  FSEL R4, R18, 1, P0 ;  /* 0x3f80000012047808 */ /* 0x002fca0000000000 */
[----:B------:R-:W0:Y:S01]  /*0350*/  MUFU.RCP R15, R15 ;  /* 0x0000000f000f7308 */ /* 0x000e220000001000 */
[----:B------:R-:W-:Y:S01]  /*0360*/  @P1 FMUL R16, R16, 0.25 ;  /* 0x3e80000010101820 */ /* 0x000fe20000400000 */
[----:B------:R-:W-:-:S03]  /*0370*/  @!P2 FMUL R4, R4, 16777216 ;  /* 0x4b8000000404a820 */ /* 0x000fc60000400000 */
[----:B------:R-:W-:Y:S01]  /*0380*/  @!P3 FMUL R16, R16, 16777216 ;  /* 0x4b8000001010b820 */ /* 0x000fe20000400000 */
[--C-:B------:R-:W-:Y:S01]  /*0390*/  FADD R17, R2, -R13.reuse ;  /* 0x8000000d02117221 */ /* 0x100fe20000000000 */
[----:B------:R-:W-:-:S04]  /*03a0*/  FADD R3, R3, -R13 ;  /* 0x8000000d03037221 */ /* 0x000fc80000000000 */
[----:B------:R-:W1:Y:S01]  /*03b0*/  MUFU.RCP R16, R16 ;  /* 0x0000001000107308 */ /* 0x000e620000001000 */
[----:B0-----:R-:W-:Y:S02]  /*03c0*/  FMUL R8, R15, R4 ;  /* 0x000000040f087220 */ /* 0x001fe40000400000 */
[----:B------:R-:W0:Y:S02]  /*03d0*/  LDC.64 R4, c[0x0][0x258] ;  /* 0x00009600ff047b82 */ /* 0x000e240000000a00 */
[C---:B------:R-:W-:Y:S01]  /*03e0*/  FMUL R17, R8.reuse, R17 ;  /* 0x0000001108117220 */ /* 0x040fe20000400000 */
[----:B------:R-:W-:Y:S01]  /*03f0*/  FMUL R8, R8, R3 ;  /* 0x0000000308087220 */ /* 0x000fe20000400000 */
[----:B------:R-:W-:Y:S02]  /*0400*/  FSEL R3, R18, 1, P1 ;  /* 0x3f80000012037808 */ /* 0x000fe40000800000 */
[C-C-:B----4-:R-:W-:Y:S01]  /*0410*/  FFMA R17, R14.reuse, R17, R11.reuse ;  /* 0x000000110e117223 */ /* 0x150fe2000000000b */
[----:B------:R-:W-:-:S02]  /*0420*/  FFMA R8, R14, R8, R11 ;  /* 0x000000080e087223 */ /* 0x000fc4000000000b */
[----:B------:R-:W-:Y:S01]  /*0430*/  @!P3 FMUL R3, R3, 16777216 ;  /* 0x4b8000000303b820 */ /* 0x000fe20000400000 */
[----:B---3--:R-:W-:Y:S01]  /*0440*/  FADD R17, R6, R17 ;  /* 0x0000001106117221 */ /* 0x008fe20000000000 */
[----:B------:R-:W-:Y:S02]  /*0450*/  FADD R7, R7, R8 ;  /* 0x0000000807077221 */ /* 0x000fe40000000000 */
[----:B-1----:R-:W-:Y:S01]  /*0460*/  FMUL R2, R16, R3 ;  /* 0x0000000310027220 */ /* 0x002fe20000400000 */
[C---:B------:R-:W-:Y:S01]  /*0470*/  FADD R17, -R10.reuse, R17 ;  /* 0x000000110a117221 */ /* 0x040fe20000000100 */
[----:B------:R-:W-:-:S03]  /*0480*/  FADD R7, -R10, R7 ;  /* 0x000000070a077221 */ /* 0x000fc60000000100 */
[-C--:B------:R-:W-:Y:S01]  /*0490*/  FMUL R6, R17, R2.reuse ;  /* 0x0000000211067220 */ /* 0x080fe20000400000 */
[----:B------:R-:W-:-:S03]  /*04a0*/  FMUL R2, R7, R2 ;  /* 0x0000000207027220 */ /* 0x000fc60000400000 */
[C---:B--2---:R-:W-:Y:S01]  /*04b0*/  FMUL R6, R9.reuse, R6 ;  /* 0x0000000609067220 */ /* 0x044fe20000400000 */
[----:B------:R-:W-:Y:S01]  /*04c0*/  FMUL R7, R9, R2 ;  /* 0x0000000209077220 */ /* 0x000fe20000400000 */
[----:B0-----:R-:W-:-:S05]  /*04d0*/  IMAD.WIDE R4, R0, 0x4, R4 ;  /* 0x0000000400047825 */ /* 0x001fca00078e0204 */
[----:B------:R-:W-:Y:S01]  /*04e0*/  STG.E.64 desc[UR4][R4.64], R6 ;  /* 0x0000000604007986 */ /* 0x000fe2000c101b04 */
[----:B------:R-:W-:Y:S05]  /*04f0*/  EXIT ;  /* 0x000000000000794d */ /* 0x000fea0003800000 */
.L_x_0:
[----:B------:R-:W-:-:S00]  /*0500*/  BRA `(.L_x_0) ;  /* 0xfffffffc00fc7947 */ /* 0x000fc0000383ffff */
[----:B------:R-:W-:-:S00]  /*0510*/  NOP ;  /* 0x0000000000007918 */ /* 0x000fc00000000000 */
        /* <DEDUP_REMOVED lines=14> */
.L_x_1:


//--------------------- .nv.global.init           --------------------------
	.section	.nv.global.init,"aw",@progbits
.nv.global.init:
	.type		_$_str,@object
	.size		_$_str,(_$_str_$_2 - _$_str)
_$_str:
        /*0000*/ 	.byte	0x5f, 0x5f, 0x43, 0x55, 0x44, 0x41, 0x5f, 0x46, 0x54, 0x5a, 0x00
	.type		_$_str_$_2,@object
	.size		_$_str_$_2,(.L_1 - _$_str_$_2)
_$_str_$_2:
        /*000b*/ 	.byte	0x5f, 0x5f, 0x43, 0x55, 0x44, 0x41, 0x5f, 0x50, 0x52, 0x45, 0x43, 0x5f, 0x53, 0x51, 0x52, 0x54
        /*001b*/ 	.byte	0x00
.L_1:


//--------------------- .nv.constant0.triton_poi_fused__native_batch_norm_legit_no_training_add_12 --------------------------
	.section	.nv.constant0.triton_poi_fused__native_batch_norm_legit_no_training_add_12,"a",@progbits
	.sectionflags	@""
	.align	4
.nv.constant0.triton_poi_fused__native_batch_norm_legit_no_training_add_12:
	.zero		612
